//
// Generated by NVIDIA NVVM Compiler
//
// Compiler Build ID: CL-36424714
// Cuda compilation tools, release 13.0, V13.0.88
// Based on NVVM 20.0.0
//

.version 9.0
.target sm_100
.address_size 64

	// .globl	_Z6kernelPKfS0_Pfmm
.const .align 4 .b8 B_c[32764];
.extern .shared .align 16 .b8 A_s[];

.visible .entry _Z6kernelPKfS0_Pfmm(
	.param .u64 .ptr .align 1 _Z6kernelPKfS0_Pfmm_param_0,
	.param .u64 .ptr .align 1 _Z6kernelPKfS0_Pfmm_param_1,
	.param .u64 .ptr .align 1 _Z6kernelPKfS0_Pfmm_param_2,
	.param .u64 _Z6kernelPKfS0_Pfmm_param_3,
	.param .u64 _Z6kernelPKfS0_Pfmm_param_4
)
{
	.reg .pred 	%p<16>;
	.reg .b32 	%r<39>;
	.reg .b32 	%f<72>;
	.reg .b64 	%rd<56>;

	ld.param.u64 	%rd16, [_Z6kernelPKfS0_Pfmm_param_0];
	ld.param.u64 	%rd17, [_Z6kernelPKfS0_Pfmm_param_2];
	ld.param.u64 	%rd18, [_Z6kernelPKfS0_Pfmm_param_3];
	ld.param.u64 	%rd19, [_Z6kernelPKfS0_Pfmm_param_4];
	shr.u64 	%rd20, %rd19, 1;
	cvt.u32.u64 	%r1, %rd20;
	mov.u32 	%r2, %ntid.x;
	shl.b32 	%r13, %r1, 1;
	add.s32 	%r3, %r13, %r2;
	mov.u32 	%r14, %ctaid.x;
	mul.lo.s32 	%r4, %r14, %r2;
	mov.u32 	%r5, %tid.x;
	setp.ge.s32 	%p1, %r5, %r3;
	@%p1 bra 	$L__BB0_5;
	sub.s32 	%r6, %r4, %r1;
	cvta.to.global.u64 	%rd1, %rd16;
	mov.u32 	%r37, %r5;
$L__BB0_2:
	add.s32 	%r8, %r37, %r6;
	setp.lt.s32 	%p2, %r8, 0;
	cvt.s64.s32 	%rd21, %r8;
	setp.le.u64 	%p3, %rd18, %rd21;
	mov.f32 	%f63, 0f00000000;
	or.pred  	%p4, %p2, %p3;
	@%p4 bra 	$L__BB0_4;
	mul.wide.u32 	%rd22, %r8, 4;
	add.s64 	%rd23, %rd1, %rd22;
	ld.global.f32 	%f63, [%rd23];
$L__BB0_4:
	shl.b32 	%r15, %r37, 2;
	mov.u32 	%r16, A_s;
	add.s32 	%r17, %r16, %r15;
	st.shared.f32 	[%r17], %f63;
	add.s32 	%r37, %r37, %r2;
	setp.lt.s32 	%p5, %r37, %r3;
	@%p5 bra 	$L__BB0_2;
$L__BB0_5:
	bar.sync 	0;
	add.s32 	%r18, %r4, %r5;
	cvt.s64.s32 	%rd2, %r18;
	setp.le.u64 	%p6, %rd18, %rd2;
	@%p6 bra 	$L__BB0_19;
	setp.eq.s64 	%p7, %rd19, 0;
	mov.f32 	%f71, 0f00000000;
	@%p7 bra 	$L__BB0_18;
	and.b64  	%rd3, %rd19, 7;
	setp.lt.u64 	%p8, %rd19, 8;
	mov.f32 	%f71, 0f00000000;
	mov.b64 	%rd54, 0;
	@%p8 bra 	$L__BB0_10;
	and.b64  	%rd54, %rd19, -8;
	neg.s64 	%rd5, %rd54;
	shl.b32 	%r19, %r5, 2;
	mov.u32 	%r20, A_s;
	add.s32 	%r21, %r19, %r20;
	add.s32 	%r38, %r21, 16;
	mov.f32 	%f71, 0f00000000;
	mov.b64 	%rd52, 0;
	mov.u64 	%rd25, B_c;
	mov.u64 	%rd51, %rd25;
$L__BB0_9:
	.pragma "nounroll";
	ld.shared.f32 	%f20, [%r38+-16];
	ld.const.f32 	%f21, [%rd51];
	fma.rn.f32 	%f22, %f20, %f21, %f71;
	ld.shared.f32 	%f23, [%r38+-12];
	shl.b64 	%rd27, %rd52, 2;
	and.b64  	%rd28, %rd27, 17179869152;
	add.s64 	%rd30, %rd25, %rd28;
	ld.const.f32 	%f24, [%rd30+4];
	fma.rn.f32 	%f25, %f23, %f24, %f22;
	ld.shared.f32 	%f26, [%r38+-8];
	ld.const.f32 	%f27, [%rd30+8];
	fma.rn.f32 	%f28, %f26, %f27, %f25;
	ld.shared.f32 	%f29, [%r38+-4];
	ld.const.f32 	%f30, [%rd30+12];
	fma.rn.f32 	%f31, %f29, %f30, %f28;
	ld.shared.f32 	%f32, [%r38];
	ld.const.f32 	%f33, [%rd30+16];
	fma.rn.f32 	%f34, %f32, %f33, %f31;
	ld.shared.f32 	%f35, [%r38+4];
	ld.const.f32 	%f36, [%rd30+20];
	fma.rn.f32 	%f37, %f35, %f36, %f34;
	ld.shared.f32 	%f38, [%r38+8];
	ld.const.f32 	%f39, [%rd30+24];
	fma.rn.f32 	%f40, %f38, %f39, %f37;
	ld.shared.f32 	%f41, [%r38+12];
	ld.const.f32 	%f42, [%rd30+28];
	fma.rn.f32 	%f71, %f41, %f42, %f40;
	add.s64 	%rd52, %rd52, 8;
	add.s64 	%rd31, %rd5, %rd52;
	add.s64 	%rd51, %rd51, 32;
	add.s32 	%r38, %r38, 32;
	setp.ne.s64 	%p9, %rd31, 0;
	@%p9 bra 	$L__BB0_9;
$L__BB0_10:
	setp.eq.s64 	%p10, %rd3, 0;
	@%p10 bra 	$L__BB0_18;
	and.b64  	%rd11, %rd19, 3;
	setp.lt.u64 	%p11, %rd3, 4;
	@%p11 bra 	$L__BB0_13;
	cvt.u32.u64 	%r22, %rd54;
	add.s32 	%r23, %r5, %r22;
	shl.b32 	%r24, %r23, 2;
	mov.u32 	%r25, A_s;
	add.s32 	%r26, %r25, %r24;
	ld.shared.f32 	%f44, [%r26];
	shl.b64 	%rd32, %rd54, 2;
	mov.u64 	%rd33, B_c;
	add.s64 	%rd34, %rd33, %rd32;
	ld.const.f32 	%f45, [%rd34];
	fma.rn.f32 	%f46, %f44, %f45, %f71;
	ld.shared.f32 	%f47, [%r26+4];
	and.b64  	%rd35, %rd32, 17179869180;
	add.s64 	%rd36, %rd33, %rd35;
	ld.const.f32 	%f48, [%rd36+4];
	fma.rn.f32 	%f49, %f47, %f48, %f46;
	ld.shared.f32 	%f50, [%r26+8];
	ld.const.f32 	%f51, [%rd36+8];
	fma.rn.f32 	%f52, %f50, %f51, %f49;
	ld.shared.f32 	%f53, [%r26+12];
	ld.const.f32 	%f54, [%rd36+12];
	fma.rn.f32 	%f71, %f53, %f54, %f52;
	add.s64 	%rd37, %rd54, 4;
	and.b64  	%rd54, %rd37, 4294967295;
$L__BB0_13:
	setp.eq.s64 	%p12, %rd11, 0;
	@%p12 bra 	$L__BB0_18;
	setp.eq.s64 	%p13, %rd11, 1;
	@%p13 bra 	$L__BB0_16;
	cvt.u32.u64 	%r27, %rd54;
	add.s32 	%r28, %r5, %r27;
	shl.b32 	%r29, %r28, 2;
	mov.u32 	%r30, A_s;
	add.s32 	%r31, %r30, %r29;
	ld.shared.f32 	%f56, [%r31];
	shl.b64 	%rd38, %rd54, 2;
	mov.u64 	%rd39, B_c;
	add.s64 	%rd40, %rd39, %rd38;
	ld.const.f32 	%f57, [%rd40];
	fma.rn.f32 	%f58, %f56, %f57, %f71;
	ld.shared.f32 	%f59, [%r31+4];
	and.b64  	%rd41, %rd38, 17179869180;
	add.s64 	%rd42, %rd39, %rd41;
	ld.const.f32 	%f60, [%rd42+4];
	fma.rn.f32 	%f71, %f59, %f60, %f58;
	add.s64 	%rd43, %rd54, 2;
	and.b64  	%rd54, %rd43, 4294967295;
$L__BB0_16:
	and.b64  	%rd44, %rd19, 1;
	setp.eq.b64 	%p14, %rd44, 1;
	not.pred 	%p15, %p14;
	@%p15 bra 	$L__BB0_18;
	cvt.u32.u64 	%r32, %rd54;
	add.s32 	%r33, %r5, %r32;
	shl.b32 	%r34, %r33, 2;
	mov.u32 	%r35, A_s;
	add.s32 	%r36, %r35, %r34;
	ld.shared.f32 	%f61, [%r36];
	shl.b64 	%rd45, %rd54, 2;
	mov.u64 	%rd46, B_c;
	add.s64 	%rd47, %rd46, %rd45;
	ld.const.f32 	%f62, [%rd47];
	fma.rn.f32 	%f71, %f61, %f62, %f71;
$L__BB0_18:
	cvta.to.global.u64 	%rd48, %rd17;
	shl.b64 	%rd49, %rd2, 2;
	add.s64 	%rd50, %rd48, %rd49;
	st.global.f32 	[%rd50], %f71;
$L__BB0_19:
	ret;

}


// ===== COMPILED SASS (sm_100) =====

	.target	sm_100

	.elftype	@"ET_EXEC"


//--------------------- .note.nv.tkinfo           --------------------------
	.section	.note.nv.tkinfo,"",@"SHT_NOTE"
	.sectionflags	@"SHF_NOTE_NV_TKINFO"
	.tkinfo
        /*0018*/ 	.word	0x00000002
        /*0030*/ 	.string	""
        /*0030*/ 	.string	"ptxas"
        /*0030*/ 	.string	"Cuda compilation tools, release 13.0, V13.0.88"
        /*0030*/ 	.string	"Build cuda_13.0.r13.0/compiler.36424714_0"
        /*0030*/ 	.string	"-arch sm_100 -m 64 "



//--------------------- .note.nv.cuinfo           --------------------------
	.section	.note.nv.cuinfo,"",@"SHT_NOTE"
	.sectionflags	@"SHF_NOTE_NV_CUINFO"
        /*0018*/ 	.short	0x0002
        /*001a*/ 	.short	0x0064
        /*001c*/ 	.short	0x0082
	.zero		2


//--------------------- .nv.info                  --------------------------
	.section	.nv.info,"",@"SHT_CUDA_INFO"
	.align	4


	//----- nvinfo : EIATTR_REGCOUNT
	.align		4
        /*0000*/ 	.byte	0x04, 0x2f
        /*0002*/ 	.short	(.L_2 - .L_1)
	.align		4
.L_1:
        /*0004*/ 	.word	index@(_Z6kernelPKfS0_Pfmm)
        /*0008*/ 	.word	0x00000015


	//----- nvinfo : EIATTR_FRAME_SIZE
	.align		4
.L_2:
        /*000c*/ 	.byte	0x04, 0x11
        /*000e*/ 	.short	(.L_4 - .L_3)
	.align		4
.L_3:
        /*0010*/ 	.word	index@(_Z6kernelPKfS0_Pfmm)
        /*0014*/ 	.word	0x00000000


	//----- nvinfo : EIATTR_MIN_STACK_SIZE
	.align		4
.L_4:
        /*0018*/ 	.byte	0x04, 0x12
        /*001a*/ 	.short	(.L_6 - .L_5)
	.align		4
.L_5:
        /*001c*/ 	.word	index@(_Z6kernelPKfS0_Pfmm)
        /*0020*/ 	.word	0x00000000
.L_6:


//--------------------- .nv.compat                --------------------------
	.section	.nv.compat,"",@"SHT_CUDA_COMPAT_INFO"
	.align	4
        /*0000*/ 	.byte	0x02, 0x09, 0x00, 0x00, 0x02, 0x02, 0x01, 0x00, 0x02, 0x05, 0x05, 0x00, 0x03, 0x07, 0x01, 0x01
        /*0010*/ 	.byte	0x02, 0x03, 0x00, 0x00, 0x02, 0x06, 0x01, 0x00, 0x04, 0x0b, 0x08, 0x00, 0x09, 0x00, 0x00, 0x00
        /*0020*/ 	.byte	0x00, 0x00, 0x00, 0x00


//--------------------- .nv.info._Z6kernelPKfS0_Pfmm --------------------------
	.section	.nv.info._Z6kernelPKfS0_Pfmm,"",@"SHT_CUDA_INFO"
	.sectionflags	@""
	.align	4


	//----- nvinfo : EIATTR_CUDA_API_VERSION
	.align		4
        /*0000*/ 	.byte	0x04, 0x37
        /*0002*/ 	.short	(.L_8 - .L_7)
.L_7:
        /*0004*/ 	.word	0x00000082


	//----- nvinfo : EIATTR_KPARAM_INFO
	.align		4
.L_8:
        /*0008*/ 	.byte	0x04, 0x17
        /*000a*/ 	.short	(.L_10 - .L_9)
.L_9:
        /*000c*/ 	.word	0x00000000
        /*0010*/ 	.short	0x0004
        /*0012*/ 	.short	0x0020
        /*0014*/ 	.byte	0x00, 0xf0, 0x21, 0x00


	//----- nvinfo : EIATTR_KPARAM_INFO
	.align		4
.L_10:
        /*0018*/ 	.byte	0x04, 0x17
        /*001a*/ 	.short	(.L_12 - .L_11)
.L_11:
        /*001c*/ 	.word	0x00000000
        /*0020*/ 	.short	0x0003
        /*0022*/ 	.short	0x0018
        /*0024*/ 	.byte	0x00, 0xf0, 0x21, 0x00


	//----- nvinfo : EIATTR_KPARAM_INFO
	.align		4
.L_12:
        /*0028*/ 	.byte	0x04, 0x17
        /*002a*/ 	.short	(.L_14 - .L_13)
.L_13:
        /*002c*/ 	.word	0x00000000
        /*0030*/ 	.short	0x0002
        /*0032*/ 	.short	0x0010
        /*0034*/ 	.byte	0x00, 0xf5, 0x21, 0x00


	//----- nvinfo : EIATTR_KPARAM_INFO
	.align		4
.L_14:
        /*0038*/ 	.byte	0x04, 0x17
        /*003a*/ 	.short	(.L_16 - .L_15)
.L_15:
        /*003c*/ 	.word	0x00000000
        /*0040*/ 	.short	0x0001
        /*0042*/ 	.short	0x0008
        /*0044*/ 	.byte	0x00, 0xf5, 0x21, 0x00


	//----- nvinfo : EIATTR_KPARAM_INFO
	.align		4
.L_16:
        /*0048*/ 	.byte	0x04, 0x17
        /*004a*/ 	.short	(.L_18 - .L_17)
.L_17:
        /*004c*/ 	.word	0x00000000
        /*0050*/ 	.short	0x0000
        /*0052*/ 	.short	0x0000
        /*0054*/ 	.byte	0x00, 0xf5, 0x21, 0x00


	//----- nvinfo : EIATTR_SPARSE_MMA_MASK
	.align		4
.L_18:
        /*0058*/ 	.byte	0x03, 0x50
        /*005a*/ 	.short	0x0000


	//----- nvinfo : EIATTR_MAXREG_COUNT
	.align		4
        /*005c*/ 	.byte	0x03, 0x1b
        /*005e*/ 	.short	0x00ff


	//----- nvinfo : EIATTR_NUM_BARRIERS
	.align		4
        /*0060*/ 	.byte	0x02, 0x4c
        /*0062*/ 	.byte	0x01
	.zero		1


	//----- nvinfo : EIATTR_MERCURY_ISA_VERSION
	.align		4
        /*0064*/ 	.byte	0x03, 0x5f
        /*0066*/ 	.short	0x0101


	//----- nvinfo : EIATTR_VRC_CTA_INIT_COUNT
	.align		4
        /*0068*/ 	.byte	0x02, 0x4a
	.zero		1
	.zero		1


	//----- nvinfo : EIATTR_EXIT_INSTR_OFFSETS
	.align		4
        /*006c*/ 	.byte	0x04, 0x1c
        /*006e*/ 	.short	(.L_20 - .L_19)


	//   ....[0]....
.L_19:
        /*0070*/ 	.word	0x000002a0


	//   ....[1]....
        /*0074*/ 	.word	0x000009f0


	//----- nvinfo : EIATTR_CRS_STACK_SIZE
	.align		4
.L_20:
        /*0078*/ 	.byte	0x04, 0x1e
        /*007a*/ 	.short	(.L_22 - .L_21)
.L_21:
        /*007c*/ 	.word	0x00000000


	//----- nvinfo : EIATTR_CBANK_PARAM_SIZE
	.align		4
.L_22:
        /*0080*/ 	.byte	0x03, 0x19
        /*0082*/ 	.short	0x0028


	//----- nvinfo : EIATTR_PARAM_CBANK
	.align		4
        /*0084*/ 	.byte	0x04, 0x0a
        /*0086*/ 	.short	(.L_24 - .L_23)
	.align		4
.L_23:
        /*0088*/ 	.word	index@(.nv.constant0._Z6kernelPKfS0_Pfmm)
        /*008c*/ 	.short	0x0380
        /*008e*/ 	.short	0x0028


	//----- nvinfo : EIATTR_SW_WAR
	.align		4
.L_24:
        /*0090*/ 	.byte	0x04, 0x36
        /*0092*/ 	.short	(.L_26 - .L_25)
.L_25:
        /*0094*/ 	.word	0x00000008
.L_26:


//--------------------- .nv.callgraph             --------------------------
	.section	.nv.callgraph,"",@"SHT_CUDA_CALLGRAPH"
	.align	4
	.sectionentsize	8
	.align		4
        /*0000*/ 	.word	0x00000000
	.align		4
        /*0004*/ 	.word	0xffffffff
	.align		4
        /*0008*/ 	.word	0x00000000
	.align		4
        /*000c*/ 	.word	0xfffffffe
	.align		4
        /*0010*/ 	.word	0x00000000
	.align		4
        /*0014*/ 	.word	0xfffffffd
	.align		4
        /*0018*/ 	.word	0x00000000
	.align		4
        /*001c*/ 	.word	0xfffffffc


//--------------------- .nv.constant3             --------------------------
	.section	.nv.constant3,"a",@progbits
	.align	4
.nv.constant3:
	.type		B_c,@object
	.size		B_c,(.L_0 - B_c)
B_c:
	.zero		32764
.L_0:


//--------------------- .text._Z6kernelPKfS0_Pfmm --------------------------
	.section	.text._Z6kernelPKfS0_Pfmm,"ax",@progbits
	.align	128
        .global         _Z6kernelPKfS0_Pfmm
        .type           _Z6kernelPKfS0_Pfmm,@function
        .size           _Z6kernelPKfS0_Pfmm,(.L_x_11 - _Z6kernelPKfS0_Pfmm)
        .other          _Z6kernelPKfS0_Pfmm,@"STO_CUDA_ENTRY STV_DEFAULT"
_Z6kernelPKfS0_Pfmm:
.text._Z6kernelPKfS0_Pfmm:
[----:B------:R-:W-:Y:S01]  /*0000*/  LDC R1, c[0x0][0x37c] ;  /* 0x0000df00ff017b82 */ /* 0x000fe20000000800 */
[----:B------:R-:W0:Y:S01]  /*0010*/  S2R R0, SR_TID.X ;  /* 0x0000000000007919 */ /* 0x000e220000002100 */
[----:B------:R-:W1:Y:S01]  /*0020*/  LDCU.64 UR4, c[0x0][0x3a0] ;  /* 0x00007400ff0477ac */ /* 0x000e620008000a00 */
[----:B------:R-:W-:Y:S01]  /*0030*/  BSSY.RECONVERGENT B0, `(.L_x_0) ;  /* 0x0000020000007945 */ /* 0x000fe20003800200 */
[----:B------:R-:W2:Y:S01]  /*0040*/  S2R R7, SR_CTAID.X ;  /* 0x0000000000077919 */ /* 0x000ea20000002500 */
[----:B------:R-:W3:Y:S01]  /*0050*/  LDCU UR6, c[0x0][0x360] ;  /* 0x00006c00ff0677ac */ /* 0x000ee20008000800 */
[----:B------:R-:W4:Y:S01]  /*0060*/  LDCU.64 UR12, c[0x0][0x358] ;  /* 0x00006b00ff0c77ac */ /* 0x000f220008000a00 */
[----:B------:R-:W0:Y:S01]  /*0070*/  LDCU.64 UR8, c[0x0][0x398] ;  /* 0x00007300ff0877ac */ /* 0x000e220008000a00 */
[----:B-1----:R-:W-:-:S04]  /*0080*/  USHF.R.U64 UR4, UR4, 0x1, UR5 ;  /* 0x0000000104047899 */ /* 0x002fc80008001205 */
[----:B---3--:R-:W-:-:S06]  /*0090*/  ULEA UR5, UR4, UR6, 0x1 ;  /* 0x0000000604057291 */ /* 0x008fcc000f8e08ff */
[----:B0-----:R-:W-:Y:S01]  /*00a0*/  ISETP.GE.AND P0, PT, R0, UR5, PT ;  /* 0x0000000500007c0c */ /* 0x001fe2000bf06270 */
[----:B--2---:R-:W-:-:S12]  /*00b0*/  IMAD R7, R7, UR6, RZ ;  /* 0x0000000607077c24 */ /* 0x004fd8000f8e02ff */
[----:B----4-:R-:W-:Y:S05]  /*00c0*/  @P0 BRA `(.L_x_1) ;  /* 0x0000000000580947 */ /* 0x010fea0003800000 */
[----:B------:R-:W0:Y:S01]  /*00d0*/  S2R R3, SR_CgaCtaId ;  /* 0x0000000000037919 */ /* 0x000e220000008800 */
[----:B------:R-:W1:Y:S01]  /*00e0*/  LDC.64 R4, c[0x0][0x380] ;  /* 0x0000e000ff047b82 */ /* 0x000e620000000a00 */
[----:B------:R-:W-:Y:S02]  /*00f0*/  MOV R2, 0x400 ;  /* 0x0000040000027802 */ /* 0x000fe40000000f00 */
[----:B------:R-:W-:Y:S02]  /*0100*/  IADD3 R6, PT, PT, R7, -UR4, RZ ;  /* 0x8000000407067c10 */ /* 0x000fe4000fffe0ff */
[----:B------:R-:W-:Y:S02]  /*0110*/  MOV R9, R0 ;  /* 0x0000000000097202 */ /* 0x000fe40000000f00 */
[----:B0-----:R-:W-:-:S07]  /*0120*/  LEA R8, R3, R2, 0x18 ;  /* 0x0000000203087211 */ /* 0x001fce00078ec0ff */
.L_x_4:
[----:B0-----:R-:W-:Y:S01]  /*0130*/  IMAD.IADD R3, R6, 0x1, R9 ;  /* 0x0000000106037824 */ /* 0x001fe200078e0209 */
[----:B------:R-:W-:Y:S01]  /*0140*/  BSSY.RECONVERGENT B1, `(.L_x_2) ;  /* 0x000000a000017945 */ /* 0x000fe20003800200 */
[----:B------:R-:W-:-:S03]  /*0150*/  LEA R11, R9, R8, 0x2 ;  /* 0x00000008090b7211 */ /* 0x000fc600078e10ff */
[----:B------:R-:W-:Y:S02]  /*0160*/  ISETP.GE.U32.AND P0, PT, R3, UR8, PT ;  /* 0x0000000803007c0c */ /* 0x000fe4000bf06070 */
[----:B------:R-:W-:-:S04]  /*0170*/  SHF.R.S32.HI R2, RZ, 0x1f, R3 ;  /* 0x0000001fff027819 */ /* 0x000fc80000011403 */
[----:B------:R-:W-:Y:S01]  /*0180*/  ISETP.GE.U32.AND.EX P0, PT, R2, UR9, PT, P0 ;  /* 0x0000000902007c0c */ /* 0x000fe2000bf06100 */
[----:B------:R-:W-:-:S03]  /*0190*/  IMAD.MOV.U32 R2, RZ, RZ, RZ ;  /* 0x000000ffff027224 */ /* 0x000fc600078e00ff */
[----:B------:R-:W-:-:S13]  /*01a0*/  ISETP.LT.OR P0, PT, R3, RZ, P0 ;  /* 0x000000ff0300720c */ /* 0x000fda0000701670 */
[----:B------:R-:W-:Y:S05]  /*01b0*/  @P0 BRA `(.L_x_3) ;  /* 0x0000000000080947 */ /* 0x000fea0003800000 */
[----:B-1----:R-:W-:-:S06]  /*01c0*/  IMAD.WIDE.U32 R2, R3, 0x4, R4 ;  /* 0x0000000403027825 */ /* 0x002fcc00078e0004 */
[----:B------:R0:W5:Y:S02]  /*01d0*/  LDG.E R2, desc[UR12][R2.64] ;  /* 0x0000000c02027981 */ /* 0x000164000c1e1900 */
.L_x_3:
[----:B------:R-:W-:Y:S05]  /*01e0*/  BSYNC.RECONVERGENT B1 ;  /* 0x0000000000017941 */ /* 0x000fea0003800200 */
.L_x_2:
[----:B-----5:R2:W-:Y:S01]  /*01f0*/  STS [R11], R2 ;  /* 0x000000020b007388 */ /* 0x0205e20000000800 */
[----:B------:R-:W-:-:S04]  /*0200*/  IADD3 R9, PT, PT, R9, UR6, RZ ;  /* 0x0000000609097c10 */ /* 0x000fc8000fffe0ff */
[----:B------:R-:W-:-:S13]  /*0210*/  ISETP.GE.AND P0, PT, R9, UR5, PT ;  /* 0x0000000509007c0c */ /* 0x000fda000bf06270 */
[----:B--2---:R-:W-:Y:S05]  /*0220*/  @!P0 BRA `(.L_x_4) ;  /* 0xfffffffc00c08947 */ /* 0x004fea000383ffff */
.L_x_1:
[----:B------:R-:W-:Y:S05]  /*0230*/  BSYNC.RECONVERGENT B0 ;  /* 0x0000000000007941 */ /* 0x000fea0003800200 */
.L_x_0:
[----:B------:R-:W2:Y:S01]  /*0240*/  LDCU.64 UR10, c[0x0][0x398] ;  /* 0x00007300ff0a77ac */ /* 0x000ea20008000a00 */
[----:B------:R-:W-:-:S05]  /*0250*/  IMAD.IADD R2, R7, 0x1, R0 ;  /* 0x0000000107027824 */ /* 0x000fca00078e0200 */
[----:B0-----:R-:W-:Y:S01]  /*0260*/  SHF.R.S32.HI R3, RZ, 0x1f, R2 ;  /* 0x0000001fff037819 */ /* 0x001fe20000011402 */
[----:B------:R-:W-:Y:S01]  /*0270*/  BAR.SYNC.DEFER_BLOCKING 0x0 ;  /* 0x0000000000007b1d */ /* 0x000fe20000010000 */
[----:B--2---:R-:W-:-:S04]  /*0280*/  ISETP.GE.U32.AND P0, PT, R2, UR10, PT ;  /* 0x0000000a02007c0c */ /* 0x004fc8000bf06070 */
[----:B------:R-:W-:-:S13]  /*0290*/  ISETP.GE.U32.AND.EX P0, PT, R3, UR11, PT, P0 ;  /* 0x0000000b03007c0c */ /* 0x000fda000bf06100 */
[----:B------:R-:W-:Y:S05]  /*02a0*/  @P0 EXIT ;  /* 0x000000000000094d */ /* 0x000fea0003800000 */
[----:B------:R-:W0:Y:S01]  /*02b0*/  LDCU.64 UR10, c[0x0][0x3a0] ;  /* 0x00007400ff0a77ac */ /* 0x000e220008000a00 */
[----:B------:R-:W-:Y:S01]  /*02c0*/  HFMA2 R7, -RZ, RZ, 0, 0 ;  /* 0x00000000ff077431 */ /* 0x000fe200000001ff */
[----:B0-----:R-:W-:-:S04]  /*02d0*/  UISETP.NE.U32.AND UP0, UPT, UR10, URZ, UPT ;  /* 0x000000ff0a00728c */ /* 0x001fc8000bf05070 */
[----:B------:R-:W-:-:S09]  /*02e0*/  UISETP.NE.AND.EX UP0, UPT, UR11, URZ, UPT, UP0 ;  /* 0x000000ff0b00728c */ /* 0x000fd2000bf05300 */
[----:B------:R-:W-:Y:S05]  /*02f0*/  BRA.U !UP0, `(.L_x_5) ;  /* 0x0000000508ac7547 */ /* 0x000fea000b800000 */
[----:B------:R-:W-:Y:S01]  /*0300*/  UISETP.GE.U32.AND UP1, UPT, UR10, 0x8, UPT ;  /* 0x000000080a00788c */ /* 0x000fe2000bf26070 */
[----:B------:R-:W-:Y:S01]  /*0310*/  IMAD.MOV.U32 R7, RZ, RZ, RZ ;  /* 0x000000ffff077224 */ /* 0x000fe200078e00ff */
[----:B------:R-:W-:Y:S02]  /*0320*/  ULOP3.LUT UR20, UR10, 0x7, URZ, 0xc0, !UPT ;  /* 0x000000070a147892 */ /* 0x000fe4000f8ec0ff */
[----:B------:R-:W-:Y:S02]  /*0330*/  UISETP.GE.U32.AND.EX UP1, UPT, UR11, URZ, UPT, UP1 ;  /* 0x000000ff0b00728c */ /* 0x000fe4000bf26110 */
[----:B------:R-:W-:Y:S01]  /*0340*/  UISETP.NE.U32.AND UP0, UPT, UR20, URZ, UPT ;  /* 0x000000ff1400728c */ /* 0x000fe2000bf05070 */
[----:B------:R-:W-:-:S03]  /*0350*/  UMOV UR7, URZ ;  /* 0x000000ff00077c82 */ /* 0x000fc60008000000 */
[----:B------:R-:W-:-:S03]  /*0360*/  UISETP.NE.AND.EX UP0, UPT, URZ, URZ, UPT, UP0 ;  /* 0x000000ffff00728c */ /* 0x000fc6000bf05300 */
[----:B------:R-:W-:Y:S08]  /*0370*/  BRA.U !UP1, `(.L_x_6) ;  /* 0x0000000109a87547 */ /* 0x000ff0000b800000 */
[----:B------:R-:W0:Y:S01]  /*0380*/  S2UR UR5, SR_CgaCtaId ;  /* 0x00000000000579c3 */ /* 0x000e220000008800 */
[----:B------:R-:W-:Y:S01]  /*0390*/  UMOV UR4, 0x400 ;  /* 0x0000040000047882 */ /* 0x000fe20000000000 */
[----:B------:R-:W-:Y:S01]  /*03a0*/  HFMA2 R7, -RZ, RZ, 0, 0 ;  /* 0x00000000ff077431 */ /* 0x000fe200000001ff */
[----:B------:R-:W-:Y:S01]  /*03b0*/  ULOP3.LUT UR7, UR10, 0xfffffff8, URZ, 0xc0, !UPT ;  /* 0xfffffff80a077892 */ /* 0x000fe2000f8ec0ff */
[----:B------:R-:W-:Y:S01]  /*03c0*/  UMOV UR6, URZ ;  /* 0x000000ff00067c82 */ /* 0x000fe20008000000 */
[----:B0-----:R-:W-:-:S03]  /*03d0*/  ULEA UR4, UR5, UR4, 0x18 ;  /* 0x0000000405047291 */ /* 0x001fc6000f8ec0ff */
[----:B------:R-:W-:-:S03]  /*03e0*/  UMOV UR5, URZ ;  /* 0x000000ff00057c82 */ /* 0x000fc60008000000 */
[----:B-1----:R-:W-:Y:S01]  /*03f0*/  LEA R4, R0, UR4, 0x2 ;  /* 0x0000000400047c11 */ /* 0x002fe2000f8e10ff */
[----:B------:R-:W-:-:S04]  /*0400*/  UMOV UR4, URZ ;  /* 0x000000ff00047c82 */ /* 0x000fc80008000000 */
[----:B------:R-:W-:-:S07]  /*0410*/  VIADD R4, R4, 0x10 ;  /* 0x0000001004047836 */ /* 0x000fce0000000000 */
.L_x_7:
[----:B------:R-:W0:Y:S01]  /*0420*/  LDS R6, [R4+-0x10] ;  /* 0xfffff00004067984 */ /* 0x000e220000000800 */
[----:B------:R-:W-:Y:S01]  /*0430*/  USHF.L.U32 UR8, UR5, 0x2, URZ ;  /* 0x0000000205087899 */ /* 0x000fe200080006ff */
[----:B------:R-:W0:Y:S02]  /*0440*/  LDCU UR9, c[0x3][UR4] ;  /* 0x00c00000040977ac */ /* 0x000e240008000800 */
[----:B------:R-:W1:Y:S01]  /*0450*/  LDS R5, [R4+-0xc] ;  /* 0xfffff40004057984 */ /* 0x000e620000000800 */
[----:B------:R-:W-:-:S03]  /*0460*/  ULOP3.LUT UR8, UR8, 0xffffffe0, URZ, 0xc0, !UPT ;  /* 0xffffffe008087892 */ /* 0x000fc6000f8ec0ff */
[----:B------:R-:W2:Y:S01]  /*0470*/  LDS R8, [R4+-0x8] ;  /* 0xfffff80004087984 */ /* 0x000ea20000000800 */
[----:B------:R-:W-:Y:S02]  /*0480*/  UIADD3 UR5, UP1, UPT, UR5, 0x8, URZ ;  /* 0x0000000805057890 */ /* 0x000fe4000ff3e0ff */
[----:B------:R-:W-:Y:S01]  /*0490*/  UIADD3 UR4, UPT, UPT, UR4, 0x20, URZ ;  /* 0x0000002004047890 */ /* 0x000fe2000fffe0ff */
[----:B------:R-:W3:Y:S01]  /*04a0*/  LDS R10, [R4+-0x4] ;  /* 0xfffffc00040a7984 */ /* 0x000ee20000000800 */
[----:B------:R-:W-:-:S03]  /*04b0*/  UIADD3.X UR6, UPT, UPT, URZ, UR6, URZ, UP1, !UPT ;  /* 0x00000006ff067290 */ /* 0x000fc60008ffe4ff */
[----:B------:R-:W4:Y:S01]  /*04c0*/  LDS R12, [R4] ;  /* 0x00000000040c7984 */ /* 0x000f220000000800 */
[----:B------:R-:W1:Y:S03]  /*04d0*/  LDCU UR14, c[0x3][UR8+0x4] ;  /* 0x00c00080080e77ac */ /* 0x000e660008000800 */
[----:B------:R-:W5:Y:S01]  /*04e0*/  LDS R14, [R4+0x4] ;  /* 0x00000400040e7984 */ /* 0x000f620000000800 */
[----:B------:R-:W2:Y:S03]  /*04f0*/  LDCU.64 UR16, c[0x3][UR8+0x8] ;  /* 0x00c00100081077ac */ /* 0x000ea60008000a00 */
[----:B------:R-:W5:Y:S01]  /*0500*/  LDS R16, [R4+0x8] ;  /* 0x0000080004107984 */ /* 0x000f620000000800 */
[----:B------:R-:W4:Y:S03]  /*0510*/  LDCU.64 UR18, c[0x3][UR8+0x10] ;  /* 0x00c00200081277ac */ /* 0x000f260008000a00 */
[----:B------:R0:W5:Y:S02]  /*0520*/  LDS R18, [R4+0xc] ;  /* 0x00000c0004127984 */ /* 0x0001640000000800 */
[----:B0-----:R-:W-:Y:S01]  /*0530*/  IADD3 R4, PT, PT, R4, 0x20, RZ ;  /* 0x0000002004047810 */ /* 0x001fe20007ffe0ff */
[----:B------:R-:W-:Y:S01]  /*0540*/  FFMA R6, R6, UR9, R7 ;  /* 0x0000000906067c23 */ /* 0x000fe20008000007 */
[----:B------:R-:W0:Y:S03]  /*0550*/  LDCU.64 UR8, c[0x3][UR8+0x18] ;  /* 0x00c00300080877ac */ /* 0x000e260008000a00 */
[----:B-1----:R-:W-:Y:S01]  /*0560*/  FFMA R5, R5, UR14, R6 ;  /* 0x0000000e05057c23 */ /* 0x002fe20008000006 */
[----:B------:R-:W-:-:S03]  /*0570*/  UIADD3 UR14, UP1, UPT, UR5, -UR7, URZ ;  /* 0x80000007050e7290 */ /* 0x000fc6000ff3e0ff */
[----:B--2---:R-:W-:Y:S01]  /*0580*/  FFMA R5, R8, UR16, R5 ;  /* 0x0000001008057c23 */ /* 0x004fe20008000005 */
[----:B------:R-:W-:Y:S02]  /*0590*/  UIADD3.X UR15, UPT, UPT, UR6, ~UR11, URZ, UP1, !UPT ;  /* 0x8000000b060f7290 */ /* 0x000fe40008ffe4ff */
[----:B------:R-:W-:Y:S01]  /*05a0*/  UISETP.NE.U32.AND UP1, UPT, UR14, URZ, UPT ;  /* 0x000000ff0e00728c */ /* 0x000fe2000bf25070 */
[----:B---3--:R-:W-:-:S03]  /*05b0*/  FFMA R5, R10, UR17, R5 ;  /* 0x000000110a057c23 */ /* 0x008fc60008000005 */
[----:B------:R-:W-:Y:S01]  /*05c0*/  UISETP.NE.AND.EX UP1, UPT, UR15, URZ, UPT, UP1 ;  /* 0x000000ff0f00728c */ /* 0x000fe2000bf25310 */
[----:B----4-:R-:W-:-:S04]  /*05d0*/  FFMA R5, R12, UR18, R5 ;  /* 0x000000120c057c23 */ /* 0x010fc80008000005 */
[----:B-----5:R-:W-:-:S04]  /*05e0*/  FFMA R5, R14, UR19, R5 ;  /* 0x000000130e057c23 */ /* 0x020fc80008000005 */
[----:B0-----:R-:W-:-:S04]  /*05f0*/  FFMA R5, R16, UR8, R5 ;  /* 0x0000000810057c23 */ /* 0x001fc80008000005 */
[----:B------:R-:W-:Y:S01]  /*0600*/  FFMA R7, R18, UR9, R5 ;  /* 0x0000000912077c23 */ /* 0x000fe20008000005 */
[----:B------:R-:W-:Y:S06]  /*0610*/  BRA.U UP1, `(.L_x_7) ;  /* 0xfffffffd01807547 */ /* 0x000fec000b83ffff */
.L_x_6:
[----:B------:R-:W-:Y:S05]  /*0620*/  BRA.U !UP0, `(.L_x_5) ;  /* 0x0000000108e07547 */ /* 0x000fea000b800000 */
[----:B------:R-:W-:Y:S02]  /*0630*/  UISETP.GE.U32.AND UP1, UPT, UR20, 0x4, UPT ;  /* 0x000000041400788c */ /* 0x000fe4000bf26070 */
[----:B------:R-:W-:Y:S02]  /*0640*/  ULOP3.LUT UR6, UR10, 0x3, URZ, 0xc0, !UPT ;  /* 0x000000030a067892 */ /* 0x000fe4000f8ec0ff */
[----:B------:R-:W-:Y:S02]  /*0650*/  UISETP.GE.U32.AND.EX UP1, UPT, URZ, URZ, UPT, UP1 ;  /* 0x000000ffff00728c */ /* 0x000fe4000bf26110 */
[----:B------:R-:W-:-:S04]  /*0660*/  UISETP.NE.U32.AND UP0, UPT, UR6, URZ, UPT ;  /* 0x000000ff0600728c */ /* 0x000fc8000bf05070 */
[----:B------:R-:W-:-:S03]  /*0670*/  UISETP.NE.AND.EX UP0, UPT, URZ, URZ, UPT, UP0 ;  /* 0x000000ffff00728c */ /* 0x000fc6000bf05300 */
[----:B------:R-:W-:Y:S08]  /*0680*/  BRA.U !UP1, `(.L_x_8) ;  /* 0x00000001094c7547 */ /* 0x000ff0000b800000 */
[----:B------:R-:W0:Y:S01]  /*0690*/  S2UR UR5, SR_CgaCtaId ;  /* 0x00000000000579c3 */ /* 0x000e220000008800 */
[----:B------:R-:W-:Y:S01]  /*06a0*/  UMOV UR4, 0x400 ;  /* 0x0000040000047882 */ /* 0x000fe20000000000 */
[----:B-1----:R-:W-:Y:S01]  /*06b0*/  VIADD R4, R0, UR7 ;  /* 0x0000000700047c36 */ /* 0x002fe20008000000 */
[----:B0-----:R-:W-:-:S06]  /*06c0*/  ULEA UR4, UR5, UR4, 0x18 ;  /* 0x0000000405047291 */ /* 0x001fcc000f8ec0ff */
[----:B------:R-:W-:Y:S01]  /*06d0*/  LEA R4, R4, UR4, 0x2 ;  /* 0x0000000404047c11 */ /* 0x000fe2000f8e10ff */
[----:B------:R-:W-:Y:S02]  /*06e0*/  USHF.L.U32 UR4, UR7, 0x2, URZ ;  /* 0x0000000207047899 */ /* 0x000fe400080006ff */
[----:B------:R-:W-:Y:S02]  /*06f0*/  UIADD3 UR7, UPT, UPT, UR7, 0x4, URZ ;  /* 0x0000000407077890 */ /* 0x000fe4000fffe0ff */
[----:B------:R-:W0:Y:S01]  /*0700*/  LDS R6, [R4] ;  /* 0x0000000004067984 */ /* 0x000e220000000800 */
[----:B------:R-:W-:-:S03]  /*0710*/  ULOP3.LUT UR8, UR4, 0xfffffffc, URZ, 0xc0, !UPT ;  /* 0xfffffffc04087892 */ /* 0x000fc6000f8ec0ff */
[----:B------:R-:W1:Y:S04]  /*0720*/  LDS R5, [R4+0x4] ;  /* 0x0000040004057984 */ /* 0x000e680000000800 */
[----:B------:R-:W2:Y:S01]  /*0730*/  LDS R8, [R4+0x8] ;  /* 0x0000080004087984 */ /* 0x000ea20000000800 */
[----:B------:R-:W0:Y:S03]  /*0740*/  LDCU UR4, c[0x3][UR4] ;  /* 0x00c00000040477ac */ /* 0x000e260008000800 */
[----:B------:R-:W3:Y:S01]  /*0750*/  LDS R10, [R4+0xc] ;  /* 0x00000c00040a7984 */ /* 0x000ee20000000800 */
[----:B------:R-:W1:Y:S01]  /*0760*/  LDCU UR5, c[0x3][UR8+0x4] ;  /* 0x00c00080080577ac */ /* 0x000e620008000800 */
[----:B------:R-:W2:Y:S01]  /*0770*/  LDCU.64 UR8, c[0x3][UR8+0x8] ;  /* 0x00c00100080877ac */ /* 0x000ea20008000a00 */
[----:B0-----:R-:W-:-:S04]  /*0780*/  FFMA R6, R6, UR4, R7 ;  /* 0x0000000406067c23 */ /* 0x001fc80008000007 */
[----:B-1----:R-:W-:-:S04]  /*0790*/  FFMA R5, R5, UR5, R6 ;  /* 0x0000000505057c23 */ /* 0x002fc80008000006 */
[----:B--2---:R-:W-:-:S04]  /*07a0*/  FFMA R5, R8, UR8, R5 ;  /* 0x0000000808057c23 */ /* 0x004fc80008000005 */
[----:B---3--:R-:W-:-:S07]  /*07b0*/  FFMA R7, R10, UR9, R5 ;  /* 0x000000090a077c23 */ /* 0x008fce0008000005 */
.L_x_8:
[----:B------:R-:W-:Y:S05]  /*07c0*/  BRA.U !UP0, `(.L_x_5) ;  /* 0x0000000108787547 */ /* 0x000fea000b800000 */
[----:B------:R-:W-:Y:S02]  /*07d0*/  UISETP.NE.U32.AND UP1, UPT, UR6, 0x1, UPT ;  /* 0x000000010600788c */ /* 0x000fe4000bf25070 */
[----:B------:R-:W-:Y:S02]  /*07e0*/  ULOP3.LUT UR4, UR10, 0x1, URZ, 0xc0, !UPT ;  /* 0x000000010a047892 */ /* 0x000fe4000f8ec0ff */
[----:B------:R-:W-:Y:S02]  /*07f0*/  UISETP.NE.AND.EX UP1, UPT, URZ, URZ, UPT, UP1 ;  /* 0x000000ffff00728c */ /* 0x000fe4000bf25310 */
[----:B------:R-:W-:-:S04]  /*0800*/  UISETP.NE.U32.AND UP0, UPT, UR4, 0x1, UPT ;  /* 0x000000010400788c */ /* 0x000fc8000bf05070 */
[----:B------:R-:W-:-:S03]  /*0810*/  UISETP.NE.U32.AND.EX UP0, UPT, URZ, URZ, UPT, UP0 ;  /* 0x000000ffff00728c */ /* 0x000fc6000bf05100 */
[----:B------:R-:W-:Y:S08]  /*0820*/  BRA.U !UP1, `(.L_x_9) ;  /* 0x0000000109387547 */ /* 0x000ff0000b800000 */
[----:B------:R-:W0:Y:S01]  /*0830*/  S2UR UR5, SR_CgaCtaId ;  /* 0x00000000000579c3 */ /* 0x000e220000008800 */
[----:B------:R-:W-:Y:S01]  /*0840*/  UMOV UR4, 0x400 ;  /* 0x0000040000047882 */ /* 0x000fe20000000000 */
[----:B-1----:R-:W-:Y:S01]  /*0850*/  IADD3 R4, PT, PT, R0, UR7, RZ ;  /* 0x0000000700047c10 */ /* 0x002fe2000fffe0ff */
[----:B0-----:R-:W-:-:S06]  /*0860*/  ULEA UR4, UR5, UR4, 0x18 ;  /* 0x0000000405047291 */ /* 0x001fcc000f8ec0ff */
[----:B------:R-:W-:Y:S01]  /*0870*/  LEA R4, R4, UR4, 0x2 ;  /* 0x0000000404047c11 */ /* 0x000fe2000f8e10ff */
[----:B------:R-:W-:Y:S02]  /*0880*/  USHF.L.U32 UR4, UR7, 0x2, URZ ;  /* 0x0000000207047899 */ /* 0x000fe400080006ff */
[----:B------:R-:W-:Y:S02]  /*0890*/  UIADD3 UR7, UPT, UPT, UR7, 0x2, URZ ;  /* 0x0000000207077890 */ /* 0x000fe4000fffe0ff */
[----:B------:R-:W0:Y:S01]  /*08a0*/  LDS R6, [R4] ;  /* 0x0000000004067984 */ /* 0x000e220000000800 */
[----:B------:R-:W-:-:S03]  /*08b0*/  ULOP3.LUT UR5, UR4, 0xfffffffc, URZ, 0xc0, !UPT ;  /* 0xfffffffc04057892 */ /* 0x000fc6000f8ec0ff */
[----:B------:R-:W1:Y:S04]  /*08c0*/  LDS R5, [R4+0x4] ;  /* 0x0000040004057984 */ /* 0x000e680000000800 */
[----:B------:R-:W0:Y:S05]  /*08d0*/  LDCU UR4, c[0x3][UR4] ;  /* 0x00c00000040477ac */ /* 0x000e2a0008000800 */
[----:B------:R-:W1:Y:S01]  /*08e0*/  LDCU UR5, c[0x3][UR5+0x4] ;  /* 0x00c00080050577ac */ /* 0x000e620008000800 */
[----:B0-----:R-:W-:-:S04]  /*08f0*/  FFMA R6, R6, UR4, R7 ;  /* 0x0000000406067c23 */ /* 0x001fc80008000007 */
[----:B-1----:R-:W-:-:S07]  /*0900*/  FFMA R7, R5, UR5, R6 ;  /* 0x0000000505077c23 */ /* 0x002fce0008000006 */
.L_x_9:
[----:B------:R-:W-:Y:S05]  /*0910*/  BRA.U UP0, `(.L_x_5) ;  /* 0x0000000100247547 */ /* 0x000fea000b800000 */
[----:B------:R-:W0:Y:S01]  /*0920*/  S2UR UR5, SR_CgaCtaId ;  /* 0x00000000000579c3 */ /* 0x000e220000008800 */
[----:B------:R-:W-:Y:S01]  /*0930*/  UMOV UR4, 0x400 ;  /* 0x0000040000047882 */ /* 0x000fe20000000000 */
[----:B------:R-:W-:Y:S01]  /*0940*/  VIADD R0, R0, UR7 ;  /* 0x0000000700007c36 */ /* 0x000fe20008000000 */
[----:B0-----:R-:W-:-:S06]  /*0950*/  ULEA UR4, UR5, UR4, 0x18 ;  /* 0x0000000405047291 */ /* 0x001fcc000f8ec0ff */
[----:B------:R-:W-:Y:S01]  /*0960*/  LEA R0, R0, UR4, 0x2 ;  /* 0x0000000400007c11 */ /* 0x000fe2000f8e10ff */
[----:B------:R-:W-:-:S05]  /*0970*/  USHF.L.U32 UR4, UR7, 0x2, URZ ;  /* 0x0000000207047899 */ /* 0x000fca00080006ff */
[----:B------:R-:W0:Y:S07]  /*0980*/  LDS R0, [R0] ;  /* 0x0000000000007984 */ /* 0x000e2e0000000800 */
[----:B------:R-:W0:Y:S02]  /*0990*/  LDCU UR4, c[0x3][UR4] ;  /* 0x00c00000040477ac */ /* 0x000e240008000800 */
[----:B0-----:R-:W-:-:S07]  /*09a0*/  FFMA R7, R0, UR4, R7 ;  /* 0x0000000400077c23 */ /* 0x001fce0008000007 */
.L_x_5:
[----:B------:R-:W1:Y:S02]  /*09b0*/  LDCU.64 UR4, c[0x0][0x390] ;  /* 0x00007200ff0477ac */ /* 0x000e640008000a00 */
[----:B-1----:R-:W-:-:S04]  /*09c0*/  LEA R4, P0, R2, UR4, 0x2 ;  /* 0x0000000402047c11 */ /* 0x002fc8000f8010ff */
[----:B------:R-:W-:-:S05]  /*09d0*/  LEA.HI.X R5, R2, UR5, R3, 0x2, P0 ;  /* 0x0000000502057c11 */ /* 0x000fca00080f1403 */
[----:B------:R-:W-:Y:S01]  /*09e0*/  STG.E desc[UR12][R4.64], R7 ;  /* 0x0000000704007986 */ /* 0x000fe2000c10190c */
[----:B------:R-:W-:Y:S05]  /*09f0*/  EXIT ;  /* 0x000000000000794d */ /* 0x000fea0003800000 */
.L_x_10:
[----:B------:R-:W-:-:S00]  /*0a00*/  BRA `(.L_x_10) ;  /* 0xfffffffc00fc7947 */ /* 0x000fc0000383ffff */
[----:B------:R-:W-:-:S00]  /*0a10*/  NOP ;  /* 0x0000000000007918 */ /* 0x000fc00000000000 */
        /* <DEDUP_REMOVED lines=14> */
.L_x_11:


//--------------------- .nv.shared._Z6kernelPKfS0_Pfmm --------------------------
	.section	.nv.shared._Z6kernelPKfS0_Pfmm,"aw",@nobits
	.sectionflags	@""
	.align	16
	.zero		1024


//--------------------- .nv.shared.reserved.0     --------------------------
	.section	.nv.shared.reserved.0,"aw",@nobits
	.weak		__nv_reservedSMEM_offset_0_alias
	.size		__nv_reservedSMEM_offset_0_alias, 0, 64
	.other		__nv_reservedSMEM_offset_0_alias,@"STO_CUDA_RESERVED_SHARED STV_DEFAULT"
__nv_reservedSMEM_offset_0_alias:
	.zero		0
	.zero		64


//--------------------- .nv.constant0._Z6kernelPKfS0_Pfmm --------------------------
	.section	.nv.constant0._Z6kernelPKfS0_Pfmm,"a",@progbits
	.sectionflags	@""
	.align	4
.nv.constant0._Z6kernelPKfS0_Pfmm:
	.zero		936


//--------------------- SYMBOLS --------------------------

	.type		.nv.reservedSmem.offset0,@object
	.size		.nv.reservedSmem.offset0,0x4
	.type		.nv.reservedSmem.cap,@object
	.size		.nv.reservedSmem.cap,0x4
